//
// Generated by NVIDIA NVVM Compiler
//
// Compiler Build ID: CL-36424714
// Cuda compilation tools, release 13.0, V13.0.88
// Based on NVVM 20.0.0
//

.version 9.0
.target sm_100
.address_size 64

	// .globl	_Z15closestNodeCUDAPfPiS0_i

.visible .entry _Z15closestNodeCUDAPfPiS0_i(
	.param .u64 .ptr .align 1 _Z15closestNodeCUDAPfPiS0_i_param_0,
	.param .u64 .ptr .align 1 _Z15closestNodeCUDAPfPiS0_i_param_1,
	.param .u64 .ptr .align 1 _Z15closestNodeCUDAPfPiS0_i_param_2,
	.param .u32 _Z15closestNodeCUDAPfPiS0_i_param_3
)
{
	.reg .pred 	%p<16>;
	.reg .b32 	%r<56>;
	.reg .b32 	%f<29>;
	.reg .b64 	%rd<21>;

	ld.param.u64 	%rd12, [_Z15closestNodeCUDAPfPiS0_i_param_0];
	ld.param.u64 	%rd13, [_Z15closestNodeCUDAPfPiS0_i_param_1];
	ld.param.u64 	%rd11, [_Z15closestNodeCUDAPfPiS0_i_param_2];
	ld.param.u32 	%r26, [_Z15closestNodeCUDAPfPiS0_i_param_3];
	cvta.to.global.u64 	%rd1, %rd12;
	cvta.to.global.u64 	%rd2, %rd13;
	setp.lt.s32 	%p1, %r26, 1;
	mov.b32 	%r44, -1;
	@%p1 bra 	$L__BB0_17;
	and.b32  	%r1, %r26, 3;
	setp.lt.u32 	%p2, %r26, 4;
	mov.f32 	%f22, 0f4E6E6B28;
	mov.b32 	%r44, -1;
	mov.b32 	%r52, 0;
	@%p2 bra 	$L__BB0_12;
	and.b32  	%r52, %r26, 2147483644;
	mov.f32 	%f22, 0f4E6E6B28;
	mov.b32 	%r44, -1;
	mov.b32 	%r42, 0;
$L__BB0_3:
	mul.wide.u32 	%rd14, %r42, 4;
	add.s64 	%rd3, %rd1, %rd14;
	ld.global.f32 	%f2, [%rd3];
	setp.geu.f32 	%p3, %f2, %f22;
	add.s64 	%rd4, %rd2, %rd14;
	@%p3 bra 	$L__BB0_5;
	ld.global.u32 	%r33, [%rd4];
	setp.eq.s32 	%p4, %r33, 1;
	selp.f32 	%f22, %f22, %f2, %p4;
	selp.b32 	%r44, %r44, %r42, %p4;
$L__BB0_5:
	ld.global.f32 	%f5, [%rd3+4];
	setp.geu.f32 	%p5, %f5, %f22;
	@%p5 bra 	$L__BB0_7;
	add.s32 	%r34, %r42, 1;
	ld.global.u32 	%r35, [%rd4+4];
	setp.eq.s32 	%p6, %r35, 1;
	selp.f32 	%f22, %f22, %f5, %p6;
	selp.b32 	%r44, %r44, %r34, %p6;
$L__BB0_7:
	ld.global.f32 	%f8, [%rd3+8];
	setp.geu.f32 	%p7, %f8, %f22;
	@%p7 bra 	$L__BB0_9;
	add.s32 	%r36, %r42, 2;
	ld.global.u32 	%r37, [%rd4+8];
	setp.eq.s32 	%p8, %r37, 1;
	selp.f32 	%f22, %f22, %f8, %p8;
	selp.b32 	%r44, %r44, %r36, %p8;
$L__BB0_9:
	ld.global.f32 	%f11, [%rd3+12];
	setp.geu.f32 	%p9, %f11, %f22;
	@%p9 bra 	$L__BB0_11;
	add.s32 	%r38, %r42, 3;
	ld.global.u32 	%r39, [%rd4+12];
	setp.eq.s32 	%p10, %r39, 1;
	selp.f32 	%f22, %f22, %f11, %p10;
	selp.b32 	%r44, %r44, %r38, %p10;
$L__BB0_11:
	add.s32 	%r42, %r42, 4;
	setp.ne.s32 	%p11, %r42, %r52;
	@%p11 bra 	$L__BB0_3;
$L__BB0_12:
	setp.eq.s32 	%p12, %r1, 0;
	@%p12 bra 	$L__BB0_17;
	mul.wide.u32 	%rd15, %r52, 4;
	add.s64 	%rd20, %rd2, %rd15;
	add.s64 	%rd19, %rd1, %rd15;
	neg.s32 	%r51, %r1;
$L__BB0_14:
	.pragma "nounroll";
	ld.global.f32 	%f16, [%rd19];
	setp.geu.f32 	%p13, %f16, %f22;
	@%p13 bra 	$L__BB0_16;
	ld.global.u32 	%r40, [%rd20];
	setp.eq.s32 	%p14, %r40, 1;
	selp.f32 	%f22, %f22, %f16, %p14;
	selp.b32 	%r44, %r44, %r52, %p14;
$L__BB0_16:
	add.s32 	%r52, %r52, 1;
	add.s64 	%rd20, %rd20, 4;
	add.s64 	%rd19, %rd19, 4;
	add.s32 	%r51, %r51, 1;
	setp.ne.s32 	%p15, %r51, 0;
	@%p15 bra 	$L__BB0_14;
$L__BB0_17:
	cvta.to.global.u64 	%rd16, %rd11;
	st.global.u32 	[%rd16], %r44;
	mul.wide.s32 	%rd17, %r44, 4;
	add.s64 	%rd18, %rd2, %rd17;
	mov.b32 	%r41, 1;
	st.global.u32 	[%rd18], %r41;
	ret;

}
	// .globl	_Z9cudaRelaxPfS_PiS0_S0_
.visible .entry _Z9cudaRelaxPfS_PiS0_S0_(
	.param .u64 .ptr .align 1 _Z9cudaRelaxPfS_PiS0_S0__param_0,
	.param .u64 .ptr .align 1 _Z9cudaRelaxPfS_PiS0_S0__param_1,
	.param .u64 .ptr .align 1 _Z9cudaRelaxPfS_PiS0_S0__param_2,
	.param .u64 .ptr .align 1 _Z9cudaRelaxPfS_PiS0_S0__param_3,
	.param .u64 .ptr .align 1 _Z9cudaRelaxPfS_PiS0_S0__param_4
)
{
	.reg .pred 	%p<4>;
	.reg .b32 	%r<9>;
	.reg .b32 	%f<5>;
	.reg .b64 	%rd<21>;

	ld.param.u64 	%rd5, [_Z9cudaRelaxPfS_PiS0_S0__param_0];
	ld.param.u64 	%rd6, [_Z9cudaRelaxPfS_PiS0_S0__param_1];
	ld.param.u64 	%rd3, [_Z9cudaRelaxPfS_PiS0_S0__param_2];
	ld.param.u64 	%rd4, [_Z9cudaRelaxPfS_PiS0_S0__param_3];
	ld.param.u64 	%rd7, [_Z9cudaRelaxPfS_PiS0_S0__param_4];
	cvta.to.global.u64 	%rd1, %rd6;
	cvta.to.global.u64 	%rd8, %rd5;
	cvta.to.global.u64 	%rd9, %rd7;
	mov.u32 	%r3, %ctaid.x;
	mov.u32 	%r4, %ntid.x;
	mov.u32 	%r5, %tid.x;
	mad.lo.s32 	%r1, %r3, %r4, %r5;
	ld.global.u32 	%r2, [%rd9];
	shl.b32 	%r6, %r2, 14;
	add.s32 	%r7, %r6, %r1;
	mul.wide.s32 	%rd10, %r7, 4;
	add.s64 	%rd11, %rd8, %rd10;
	ld.global.f32 	%f2, [%rd11];
	mul.wide.s32 	%rd12, %r2, 4;
	add.s64 	%rd13, %rd1, %rd12;
	ld.global.f32 	%f3, [%rd13];
	add.f32 	%f1, %f2, %f3;
	setp.eq.f32 	%p1, %f2, 0f00000000;
	@%p1 bra 	$L__BB1_4;
	cvta.to.global.u64 	%rd14, %rd4;
	mul.wide.s32 	%rd15, %r1, 4;
	add.s64 	%rd16, %rd14, %rd15;
	ld.global.u32 	%r8, [%rd16];
	setp.eq.s32 	%p2, %r8, 1;
	@%p2 bra 	$L__BB1_4;
	add.s64 	%rd2, %rd1, %rd15;
	ld.global.f32 	%f4, [%rd2];
	setp.geu.f32 	%p3, %f1, %f4;
	@%p3 bra 	$L__BB1_4;
	st.global.f32 	[%rd2], %f1;
	cvta.to.global.u64 	%rd18, %rd3;
	add.s64 	%rd20, %rd18, %rd15;
	st.global.u32 	[%rd20], %r2;
$L__BB1_4:
	ret;

}


// ===== COMPILED SASS (sm_100) =====

	.target	sm_100

	.elftype	@"ET_EXEC"


//--------------------- .note.nv.tkinfo           --------------------------
	.section	.note.nv.tkinfo,"",@"SHT_NOTE"
	.sectionflags	@"SHF_NOTE_NV_TKINFO"
	.tkinfo
        /*0018*/ 	.word	0x00000002
        /*0030*/ 	.string	""
        /*0030*/ 	.string	"ptxas"
        /*0030*/ 	.string	"Cuda compilation tools, release 13.0, V13.0.88"
        /*0030*/ 	.string	"Build cuda_13.0.r13.0/compiler.36424714_0"
        /*0030*/ 	.string	"-arch sm_100 -m 64 "



//--------------------- .note.nv.cuinfo           --------------------------
	.section	.note.nv.cuinfo,"",@"SHT_NOTE"
	.sectionflags	@"SHF_NOTE_NV_CUINFO"
        /*0018*/ 	.short	0x0002
        /*001a*/ 	.short	0x0064
        /*001c*/ 	.short	0x0082
	.zero		2


//--------------------- .nv.info                  --------------------------
	.section	.nv.info,"",@"SHT_CUDA_INFO"
	.align	4


	//----- nvinfo : EIATTR_REGCOUNT
	.align		4
        /*0000*/ 	.byte	0x04, 0x2f
        /*0002*/ 	.short	(.L_1 - .L_0)
	.align		4
.L_0:
        /*0004*/ 	.word	index@(_Z15closestNodeCUDAPfPiS0_i)
        /*0008*/ 	.word	0x00000020


	//----- nvinfo : EIATTR_FRAME_SIZE
	.align		4
.L_1:
        /*000c*/ 	.byte	0x04, 0x11
        /*000e*/ 	.short	(.L_3 - .L_2)
	.align		4
.L_2:
        /*0010*/ 	.word	index@(_Z15closestNodeCUDAPfPiS0_i)
        /*0014*/ 	.word	0x00000000


	//----- nvinfo : EIATTR_REGCOUNT
	.align		4
.L_3:
        /*0018*/ 	.byte	0x04, 0x2f
        /*001a*/ 	.short	(.L_5 - .L_4)
	.align		4
.L_4:
        /*001c*/ 	.word	index@(_Z9cudaRelaxPfS_PiS0_S0_)
        /*0020*/ 	.word	0x00000010


	//----- nvinfo : EIATTR_FRAME_SIZE
	.align		4
.L_5:
        /*0024*/ 	.byte	0x04, 0x11
        /*0026*/ 	.short	(.L_7 - .L_6)
	.align		4
.L_6:
        /*0028*/ 	.word	index@(_Z9cudaRelaxPfS_PiS0_S0_)
        /*002c*/ 	.word	0x00000000


	//----- nvinfo : EIATTR_MIN_STACK_SIZE
	.align		4
.L_7:
        /*0030*/ 	.byte	0x04, 0x12
        /*0032*/ 	.short	(.L_9 - .L_8)
	.align		4
.L_8:
        /*0034*/ 	.word	index@(_Z9cudaRelaxPfS_PiS0_S0_)
        /*0038*/ 	.word	0x00000000


	//----- nvinfo : EIATTR_MIN_STACK_SIZE
	.align		4
.L_9:
        /*003c*/ 	.byte	0x04, 0x12
        /*003e*/ 	.short	(.L_11 - .L_10)
	.align		4
.L_10:
        /*0040*/ 	.word	index@(_Z15closestNodeCUDAPfPiS0_i)
        /*0044*/ 	.word	0x00000000
.L_11:


//--------------------- .nv.compat                --------------------------
	.section	.nv.compat,"",@"SHT_CUDA_COMPAT_INFO"
	.align	4
        /*0000*/ 	.byte	0x02, 0x09, 0x00, 0x00, 0x02, 0x02, 0x01, 0x00, 0x02, 0x05, 0x05, 0x00, 0x03, 0x07, 0x01, 0x01
        /*0010*/ 	.byte	0x02, 0x03, 0x00, 0x00, 0x02, 0x06, 0x01, 0x00, 0x04, 0x0b, 0x08, 0x00, 0x09, 0x00, 0x00, 0x00
        /*0020*/ 	.byte	0x00, 0x00, 0x00, 0x00


//--------------------- .nv.info._Z9cudaRelaxPfS_PiS0_S0_ --------------------------
	.section	.nv.info._Z9cudaRelaxPfS_PiS0_S0_,"",@"SHT_CUDA_INFO"
	.sectionflags	@""
	.align	4


	//----- nvinfo : EIATTR_CUDA_API_VERSION
	.align		4
        /*0000*/ 	.byte	0x04, 0x37
        /*0002*/ 	.short	(.L_13 - .L_12)
.L_12:
        /*0004*/ 	.word	0x00000082


	//----- nvinfo : EIATTR_KPARAM_INFO
	.align		4
.L_13:
        /*0008*/ 	.byte	0x04, 0x17
        /*000a*/ 	.short	(.L_15 - .L_14)
.L_14:
        /*000c*/ 	.word	0x00000000
        /*0010*/ 	.short	0x0004
        /*0012*/ 	.short	0x0020
        /*0014*/ 	.byte	0x00, 0xf5, 0x21, 0x00


	//----- nvinfo : EIATTR_KPARAM_INFO
	.align		4
.L_15:
        /*0018*/ 	.byte	0x04, 0x17
        /*001a*/ 	.short	(.L_17 - .L_16)
.L_16:
        /*001c*/ 	.word	0x00000000
        /*0020*/ 	.short	0x0003
        /*0022*/ 	.short	0x0018
        /*0024*/ 	.byte	0x00, 0xf5, 0x21, 0x00


	//----- nvinfo : EIATTR_KPARAM_INFO
	.align		4
.L_17:
        /*0028*/ 	.byte	0x04, 0x17
        /*002a*/ 	.short	(.L_19 - .L_18)
.L_18:
        /*002c*/ 	.word	0x00000000
        /*0030*/ 	.short	0x0002
        /*0032*/ 	.short	0x0010
        /*0034*/ 	.byte	0x00, 0xf5, 0x21, 0x00


	//----- nvinfo : EIATTR_KPARAM_INFO
	.align		4
.L_19:
        /*0038*/ 	.byte	0x04, 0x17
        /*003a*/ 	.short	(.L_21 - .L_20)
.L_20:
        /*003c*/ 	.word	0x00000000
        /*0040*/ 	.short	0x0001
        /*0042*/ 	.short	0x0008
        /*0044*/ 	.byte	0x00, 0xf5, 0x21, 0x00


	//----- nvinfo : EIATTR_KPARAM_INFO
	.align		4
.L_21:
        /*0048*/ 	.byte	0x04, 0x17
        /*004a*/ 	.short	(.L_23 - .L_22)
.L_22:
        /*004c*/ 	.word	0x00000000
        /*0050*/ 	.short	0x0000
        /*0052*/ 	.short	0x0000
        /*0054*/ 	.byte	0x00, 0xf5, 0x21, 0x00


	//----- nvinfo : EIATTR_SPARSE_MMA_MASK
	.align		4
.L_23:
        /*0058*/ 	.byte	0x03, 0x50
        /*005a*/ 	.short	0x0000


	//----- nvinfo : EIATTR_MAXREG_COUNT
	.align		4
        /*005c*/ 	.byte	0x03, 0x1b
        /*005e*/ 	.short	0x00ff


	//----- nvinfo : EIATTR_MERCURY_ISA_VERSION
	.align		4
        /*0060*/ 	.byte	0x03, 0x5f
        /*0062*/ 	.short	0x0101


	//----- nvinfo : EIATTR_VRC_CTA_INIT_COUNT
	.align		4
        /*0064*/ 	.byte	0x02, 0x4a
	.zero		1
	.zero		1


	//----- nvinfo : EIATTR_EXIT_INSTR_OFFSETS
	.align		4
        /*0068*/ 	.byte	0x04, 0x1c
        /*006a*/ 	.short	(.L_25 - .L_24)


	//   ....[0]....
.L_24:
        /*006c*/ 	.word	0x00000100


	//   ....[1]....
        /*0070*/ 	.word	0x00000150


	//   ....[2]....
        /*0074*/ 	.word	0x000001a0


	//   ....[3]....
        /*0078*/ 	.word	0x000001f0


	//----- nvinfo : EIATTR_CBANK_PARAM_SIZE
	.align		4
.L_25:
        /*007c*/ 	.byte	0x03, 0x19
        /*007e*/ 	.short	0x0028


	//----- nvinfo : EIATTR_PARAM_CBANK
	.align		4
        /*0080*/ 	.byte	0x04, 0x0a
        /*0082*/ 	.short	(.L_27 - .L_26)
	.align		4
.L_26:
        /*0084*/ 	.word	index@(.nv.constant0._Z9cudaRelaxPfS_PiS0_S0_)
        /*0088*/ 	.short	0x0380
        /*008a*/ 	.short	0x0028


	//----- nvinfo : EIATTR_SW_WAR
	.align		4
.L_27:
        /*008c*/ 	.byte	0x04, 0x36
        /*008e*/ 	.short	(.L_29 - .L_28)
.L_28:
        /*0090*/ 	.word	0x00000008
.L_29:


//--------------------- .nv.info._Z15closestNodeCUDAPfPiS0_i --------------------------
	.section	.nv.info._Z15closestNodeCUDAPfPiS0_i,"",@"SHT_CUDA_INFO"
	.sectionflags	@""
	.align	4


	//----- nvinfo : EIATTR_CUDA_API_VERSION
	.align		4
        /*0000*/ 	.byte	0x04, 0x37
        /*0002*/ 	.short	(.L_31 - .L_30)
.L_30:
        /*0004*/ 	.word	0x00000082


	//----- nvinfo : EIATTR_KPARAM_INFO
	.align		4
.L_31:
        /*0008*/ 	.byte	0x04, 0x17
        /*000a*/ 	.short	(.L_33 - .L_32)
.L_32:
        /*000c*/ 	.word	0x00000000
        /*0010*/ 	.short	0x0003
        /*0012*/ 	.short	0x0018
        /*0014*/ 	.byte	0x00, 0xf0, 0x11, 0x00


	//----- nvinfo : EIATTR_KPARAM_INFO
	.align		4
.L_33:
        /*0018*/ 	.byte	0x04, 0x17
        /*001a*/ 	.short	(.L_35 - .L_34)
.L_34:
        /*001c*/ 	.word	0x00000000
        /*0020*/ 	.short	0x0002
        /*0022*/ 	.short	0x0010
        /*0024*/ 	.byte	0x00, 0xf5, 0x21, 0x00


	//----- nvinfo : EIATTR_KPARAM_INFO
	.align		4
.L_35:
        /*0028*/ 	.byte	0x04, 0x17
        /*002a*/ 	.short	(.L_37 - .L_36)
.L_36:
        /*002c*/ 	.word	0x00000000
        /*0030*/ 	.short	0x0001
        /*0032*/ 	.short	0x0008
        /*0034*/ 	.byte	0x00, 0xf5, 0x21, 0x00


	//----- nvinfo : EIATTR_KPARAM_INFO
	.align		4
.L_37:
        /*0038*/ 	.byte	0x04, 0x17
        /*003a*/ 	.short	(.L_39 - .L_38)
.L_38:
        /*003c*/ 	.word	0x00000000
        /*0040*/ 	.short	0x0000
        /*0042*/ 	.short	0x0000
        /*0044*/ 	.byte	0x00, 0xf5, 0x21, 0x00


	//----- nvinfo : EIATTR_SPARSE_MMA_MASK
	.align		4
.L_39:
        /*0048*/ 	.byte	0x03, 0x50
        /*004a*/ 	.short	0x0000


	//----- nvinfo : EIATTR_MAXREG_COUNT
	.align		4
        /*004c*/ 	.byte	0x03, 0x1b
        /*004e*/ 	.short	0x00ff


	//----- nvinfo : EIATTR_MERCURY_ISA_VERSION
	.align		4
        /*0050*/ 	.byte	0x03, 0x5f
        /*0052*/ 	.short	0x0101


	//----- nvinfo : EIATTR_VRC_CTA_INIT_COUNT
	.align		4
        /*0054*/ 	.byte	0x02, 0x4a
	.zero		1
	.zero		1


	//----- nvinfo : EIATTR_EXIT_INSTR_OFFSETS
	.align		4
        /*0058*/ 	.byte	0x04, 0x1c
        /*005a*/ 	.short	(.L_41 - .L_40)


	//   ....[0]....
.L_40:
        /*005c*/ 	.word	0x000011d0


	//----- nvinfo : EIATTR_CBANK_PARAM_SIZE
	.align		4
.L_41:
        /*0060*/ 	.byte	0x03, 0x19
        /*0062*/ 	.short	0x001c


	//----- nvinfo : EIATTR_PARAM_CBANK
	.align		4
        /*0064*/ 	.byte	0x04, 0x0a
        /*0066*/ 	.short	(.L_43 - .L_42)
	.align		4
.L_42:
        /*0068*/ 	.word	index@(.nv.constant0._Z15closestNodeCUDAPfPiS0_i)
        /*006c*/ 	.short	0x0380
        /*006e*/ 	.short	0x001c


	//----- nvinfo : EIATTR_SW_WAR
	.align		4
.L_43:
        /*0070*/ 	.byte	0x04, 0x36
        /*0072*/ 	.short	(.L_45 - .L_44)
.L_44:
        /*0074*/ 	.word	0x00000008
.L_45:


//--------------------- .nv.callgraph             --------------------------
	.section	.nv.callgraph,"",@"SHT_CUDA_CALLGRAPH"
	.align	4
	.sectionentsize	8
	.align		4
        /*0000*/ 	.word	0x00000000
	.align		4
        /*0004*/ 	.word	0xffffffff
	.align		4
        /*0008*/ 	.word	0x00000000
	.align		4
        /*000c*/ 	.word	0xfffffffe
	.align		4
        /*0010*/ 	.word	0x00000000
	.align		4
        /*0014*/ 	.word	0xfffffffd
	.align		4
        /*0018*/ 	.word	0x00000000
	.align		4
        /*001c*/ 	.word	0xfffffffc


//--------------------- .text._Z9cudaRelaxPfS_PiS0_S0_ --------------------------
	.section	.text._Z9cudaRelaxPfS_PiS0_S0_,"ax",@progbits
	.align	128
        .global         _Z9cudaRelaxPfS_PiS0_S0_
        .type           _Z9cudaRelaxPfS_PiS0_S0_,@function
        .size           _Z9cudaRelaxPfS_PiS0_S0_,(.L_x_9 - _Z9cudaRelaxPfS_PiS0_S0_)
        .other          _Z9cudaRelaxPfS_PiS0_S0_,@"STO_CUDA_ENTRY STV_DEFAULT"
_Z9cudaRelaxPfS_PiS0_S0_:
.text._Z9cudaRelaxPfS_PiS0_S0_:
[----:B------:R-:W-:Y:S08]  /*0000*/  LDC R1, c[0x0][0x37c] ;  /* 0x0000df00ff017b82 */ /* 0x000ff00000000800 */
[----:B------:R-:W0:Y:S01]  /*0010*/  LDC.64 R2, c[0x0][0x3a0] ;  /* 0x0000e800ff027b82 */ /* 0x000e220000000a00 */
[----:B------:R-:W0:Y:S01]  /*0020*/  LDCU.64 UR4, c[0x0][0x358] ;  /* 0x00006b00ff0477ac */ /* 0x000e220008000a00 */
[----:B------:R-:W1:Y:S06]  /*0030*/  S2R R0, SR_TID.X ;  /* 0x0000000000007919 */ /* 0x000e6c0000002100 */
[----:B------:R-:W1:Y:S08]  /*0040*/  S2UR UR6, SR_CTAID.X ;  /* 0x00000000000679c3 */ /* 0x000e700000002500 */
[----:B------:R-:W1:Y:S01]  /*0050*/  LDC R9, c[0x0][0x360] ;  /* 0x0000d800ff097b82 */ /* 0x000e620000000800 */
[----:B0-----:R-:W2:Y:S07]  /*0060*/  LDG.E R11, desc[UR4][R2.64] ;  /* 0x00000004020b7981 */ /* 0x001eae000c1e1900 */
[----:B------:R-:W0:Y:S01]  /*0070*/  LDC.64 R4, c[0x0][0x380] ;  /* 0x0000e000ff047b82 */ /* 0x000e220000000a00 */
[----:B-1----:R-:W-:-:S05]  /*0080*/  IMAD R9, R9, UR6, R0 ;  /* 0x0000000609097c24 */ /* 0x002fca000f8e0200 */
[----:B--2---:R-:W-:-:S05]  /*0090*/  LEA R7, R11, R9, 0xe ;  /* 0x000000090b077211 */ /* 0x004fca00078e70ff */
[----:B0-----:R-:W-:Y:S02]  /*00a0*/  IMAD.WIDE R4, R7, 0x4, R4 ;  /* 0x0000000407047825 */ /* 0x001fe400078e0204 */
[----:B------:R-:W0:Y:S04]  /*00b0*/  LDC.64 R6, c[0x0][0x388] ;  /* 0x0000e200ff067b82 */ /* 0x000e280000000a00 */
[----:B------:R-:W2:Y:S01]  /*00c0*/  LDG.E R4, desc[UR4][R4.64] ;  /* 0x0000000404047981 */ /* 0x000ea2000c1e1900 */
[----:B0-----:R-:W-:-:S05]  /*00d0*/  IMAD.WIDE R2, R11, 0x4, R6 ;  /* 0x000000040b027825 */ /* 0x001fca00078e0206 */
[----:B------:R0:W5:Y:S01]  /*00e0*/  LDG.E R13, desc[UR4][R2.64] ;  /* 0x00000004020d7981 */ /* 0x000162000c1e1900 */
[----:B--2---:R-:W-:-:S13]  /*00f0*/  FSETP.NEU.AND P0, PT, R4, RZ, PT ;  /* 0x000000ff0400720b */ /* 0x004fda0003f0d000 */
[----:B0-----:R-:W-:Y:S05]  /*0100*/  @!P0 EXIT ;  /* 0x000000000000894d */ /* 0x001fea0003800000 */
[----:B------:R-:W0:Y:S02]  /*0110*/  LDC.64 R2, c[0x0][0x398] ;  /* 0x0000e600ff027b82 */ /* 0x000e240000000a00 */
[----:B0-----:R-:W-:-:S06]  /*0120*/  IMAD.WIDE R2, R9, 0x4, R2 ;  /* 0x0000000409027825 */ /* 0x001fcc00078e0202 */
[----:B------:R-:W2:Y:S02]  /*0130*/  LDG.E R2, desc[UR4][R2.64] ;  /* 0x0000000402027981 */ /* 0x000ea4000c1e1900 */
[----:B--2---:R-:W-:-:S13]  /*0140*/  ISETP.NE.AND P0, PT, R2, 0x1, PT ;  /* 0x000000010200780c */ /* 0x004fda0003f05270 */
[----:B------:R-:W-:Y:S05]  /*0150*/  @!P0 EXIT ;  /* 0x000000000000894d */ /* 0x000fea0003800000 */
[----:B------:R-:W-:-:S05]  /*0160*/  IMAD.WIDE R2, R9, 0x4, R6 ;  /* 0x0000000409027825 */ /* 0x000fca00078e0206 */
[----:B------:R-:W2:Y:S01]  /*0170*/  LDG.E R0, desc[UR4][R2.64] ;  /* 0x0000000402007981 */ /* 0x000ea2000c1e1900 */
[----:B-----5:R-:W-:-:S05]  /*0180*/  FADD R13, R4, R13 ;  /* 0x0000000d040d7221 */ /* 0x020fca0000000000 */
[----:B--2---:R-:W-:-:S13]  /*0190*/  FSETP.GEU.AND P0, PT, R13, R0, PT ;  /* 0x000000000d00720b */ /* 0x004fda0003f0e000 */
[----:B------:R-:W-:Y:S05]  /*01a0*/  @P0 EXIT ;  /* 0x000000000000094d */ /* 0x000fea0003800000 */
[----:B------:R-:W0:Y:S01]  /*01b0*/  LDC.64 R4, c[0x0][0x390] ;  /* 0x0000e400ff047b82 */ /* 0x000e220000000a00 */
[----:B------:R-:W-:Y:S01]  /*01c0*/  STG.E desc[UR4][R2.64], R13 ;  /* 0x0000000d02007986 */ /* 0x000fe2000c101904 */
[----:B0-----:R-:W-:-:S05]  /*01d0*/  IMAD.WIDE R4, R9, 0x4, R4 ;  /* 0x0000000409047825 */ /* 0x001fca00078e0204 */
[----:B------:R-:W-:Y:S01]  /*01e0*/  STG.E desc[UR4][R4.64], R11 ;  /* 0x0000000b04007986 */ /* 0x000fe2000c101904 */
[----:B------:R-:W-:Y:S05]  /*01f0*/  EXIT ;  /* 0x000000000000794d */ /* 0x000fea0003800000 */
.L_x_0:
[----:B------:R-:W-:-:S00]  /*0200*/  BRA `(.L_x_0) ;  /* 0xfffffffc00fc7947 */ /* 0x000fc0000383ffff */
[----:B------:R-:W-:-:S00]  /*0210*/  NOP ;  /* 0x0000000000007918 */ /* 0x000fc00000000000 */
        /* <DEDUP_REMOVED lines=14> */
.L_x_9:


//--------------------- .text._Z15closestNodeCUDAPfPiS0_i --------------------------
	.section	.text._Z15closestNodeCUDAPfPiS0_i,"ax",@progbits
	.align	128
        .global         _Z15closestNodeCUDAPfPiS0_i
        .type           _Z15closestNodeCUDAPfPiS0_i,@function
        .size           _Z15closestNodeCUDAPfPiS0_i,(.L_x_10 - _Z15closestNodeCUDAPfPiS0_i)
        .other          _Z15closestNodeCUDAPfPiS0_i,@"STO_CUDA_ENTRY STV_DEFAULT"
_Z15closestNodeCUDAPfPiS0_i:
.text._Z15closestNodeCUDAPfPiS0_i:
[----:B------:R-:W-:Y:S01]  /*0000*/  LDC R1, c[0x0][0x37c] ;  /* 0x0000df00ff017b82 */ /* 0x000fe20000000800 */
[----:B------:R-:W0:Y:S01]  /*0010*/  LDCU UR5, c[0x0][0x398] ;  /* 0x00007300ff0577ac */ /* 0x000e220008000800 */
[----:B------:R-:W-:Y:S01]  /*0020*/  IMAD.MOV.U32 R10, RZ, RZ, -0x1 ;  /* 0xffffffffff0a7424 */ /* 0x000fe200078e00ff */
[----:B------:R-:W1:Y:S01]  /*0030*/  LDCU.64 UR6, c[0x0][0x358] ;  /* 0x00006b00ff0677ac */ /* 0x000e620008000a00 */
[----:B0-----:R-:W-:-:S09]  /*0040*/  UISETP.GE.AND UP0, UPT, UR5, 0x1, UPT ;  /* 0x000000010500788c */ /* 0x001fd2000bf06270 */
[----:B-1----:R-:W-:Y:S05]  /*0050*/  BRA.U !UP0, `(.L_x_1) ;  /* 0x0000001108447547 */ /* 0x002fea000b800000 */
[----:B------:R-:W-:Y:S01]  /*0060*/  UISETP.GE.U32.AND UP0, UPT, UR5, 0x4, UPT ;  /* 0x000000040500788c */ /* 0x000fe2000bf06070 */
[----:B------:R-:W-:Y:S01]  /*0070*/  IMAD.MOV.U32 R0, RZ, RZ, 0x4e6e6b28 ;  /* 0x4e6e6b28ff007424 */ /* 0x000fe200078e00ff */
[----:B------:R-:W-:Y:S01]  /*0080*/  ULOP3.LUT UR4, UR5, 0x3, URZ, 0xc0, !UPT ;  /* 0x0000000305047892 */ /* 0x000fe2000f8ec0ff */
[----:B------:R-:W-:Y:S02]  /*0090*/  IMAD.MOV.U32 R10, RZ, RZ, -0x1 ;  /* 0xffffffffff0a7424 */ /* 0x000fe400078e00ff */
[----:B------:R-:W-:-:S04]  /*00a0*/  IMAD.MOV.U32 R11, RZ, RZ, RZ ;  /* 0x000000ffff0b7224 */ /* 0x000fc800078e00ff */
[----:B------:R-:W-:Y:S05]  /*00b0*/  BRA.U !UP0, `(.L_x_2) ;  /* 0x0000000d08bc7547 */ /* 0x000fea000b800000 */
[----:B------:R-:W0:Y:S01]  /*00c0*/  LDC.64 R2, c[0x0][0x380] ;  /* 0x0000e000ff027b82 */ /* 0x000e220000000a00 */
[----:B------:R-:W-:Y:S01]  /*00d0*/  ULOP3.LUT UR5, UR5, 0x7ffffffc, URZ, 0xc0, !UPT ;  /* 0x7ffffffc05057892 */ /* 0x000fe2000f8ec0ff */
[----:B------:R-:W-:Y:S02]  /*00e0*/  IMAD.MOV.U32 R0, RZ, RZ, 0x4e6e6b28 ;  /* 0x4e6e6b28ff007424 */ /* 0x000fe400078e00ff */
[----:B------:R-:W-:Y:S01]  /*00f0*/  IMAD.MOV.U32 R10, RZ, RZ, -0x1 ;  /* 0xffffffffff0a7424 */ /* 0x000fe200078e00ff */
[----:B------:R-:W-:Y:S01]  /*0100*/  UISETP.GT.AND UP0, UPT, UR5, URZ, UPT ;  /* 0x000000ff0500728c */ /* 0x000fe2000bf04270 */
[----:B------:R-:W-:Y:S02]  /*0110*/  IMAD.MOV.U32 R13, RZ, RZ, RZ ;  /* 0x000000ffff0d7224 */ /* 0x000fe400078e00ff */
[----:B------:R-:W1:Y:S01]  /*0120*/  LDC.64 R4, c[0x0][0x388] ;  /* 0x0000e200ff047b82 */ /* 0x000e620000000a00 */
[----:B------:R-:W-:-:S05]  /*0130*/  IMAD.U32 R11, RZ, RZ, UR5 ;  /* 0x00000005ff0b7e24 */ /* 0x000fca000f8e00ff */
[----:B------:R-:W-:Y:S05]  /*0140*/  BRA.U !UP0, `(.L_x_3) ;  /* 0x0000000d08187547 */ /* 0x000fea000b800000 */
[----:B------:R-:W-:Y:S01]  /*0150*/  IMAD.IADD R6, R11, 0x1, -R13 ;  /* 0x000000010b067824 */ /* 0x000fe200078e0a0d */
[----:B------:R-:W-:-:S04]  /*0160*/  PLOP3.LUT P0, PT, PT, PT, PT, 0x80, 0x8 ;  /* 0x000000000008781c */ /* 0x000fc80003f0f070 */
[----:B------:R-:W-:-:S13]  /*0170*/  ISETP.GT.AND P1, PT, R6, 0xc, PT ;  /* 0x0000000c0600780c */ /* 0x000fda0003f24270 */
[----:B------:R-:W-:Y:S05]  /*0180*/  @!P1 BRA `(.L_x_4) ;  /* 0x0000000400f89947 */ /* 0x000fea0003800000 */
[----:B------:R-:W2:Y:S01]  /*0190*/  LDC.64 R6, c[0x0][0x380] ;  /* 0x0000e000ff067b82 */ /* 0x000ea20000000a00 */
[----:B------:R-:W-:Y:S01]  /*01a0*/  PLOP3.LUT P0, PT, PT, PT, PT, 0x8, 0x80 ;  /* 0x000000000080781c */ /* 0x000fe20003f0e170 */
[----:B------:R-:W-:-:S06]  /*01b0*/  VIADD R12, R11, 0xfffffff4 ;  /* 0xfffffff40b0c7836 */ /* 0x000fcc0000000000 */
[----:B------:R-:W3:Y:S06]  /*01c0*/  LDC.64 R8, c[0x0][0x388] ;  /* 0x0000e200ff087b82 */ /* 0x000eec0000000a00 */
.L_x_5:
[----:B--2---:R-:W-:-:S05]  /*01d0*/  IMAD.WIDE.U32 R14, R13, 0x4, R6 ;  /* 0x000000040d0e7825 */ /* 0x004fca00078e0006 */
[----:B------:R-:W2:Y:S01]  /*01e0*/  LDG.E R17, desc[UR6][R14.64] ;  /* 0x000000060e117981 */ /* 0x000ea2000c1e1900 */
[----:B---3--:R-:W-:-:S03]  /*01f0*/  IMAD.WIDE.U32 R18, R13, 0x4, R8 ;  /* 0x000000040d127825 */ /* 0x008fc600078e0008 */
[----:B------:R-:W3:Y:S04]  /*0200*/  LDG.E R21, desc[UR6][R14.64+0x4] ;  /* 0x000004060e157981 */ /* 0x000ee8000c1e1900 */
[----:B------:R-:W4:Y:S01]  /*0210*/  LDG.E R25, desc[UR6][R14.64+0xc] ;  /* 0x00000c060e197981 */ /* 0x000f22000c1e1900 */
[----:B--2---:R-:W-:-:S13]  /*0220*/  FSETP.GEU.AND P6, PT, R17, R0, PT ;  /* 0x000000001100720b */ /* 0x004fda0003fce000 */
[----:B------:R-:W2:Y:S02]  /*0230*/  @!P6 LDG.E R16, desc[UR6][R18.64] ;  /* 0x000000061210e981 */ /* 0x000ea4000c1e1900 */
[----:B--2---:R-:W-:-:S04]  /*0240*/  @!P6 ISETP.NE.AND P5, PT, R16, 0x1, PT ;  /* 0x000000011000e80c */ /* 0x004fc80003fa5270 */
[----:B------:R-:W-:Y:S02]  /*0250*/  @!P6 FSEL R0, R0, R17, !P5 ;  /* 0x000000110000e208 */ /* 0x000fe40006800000 */
[----:B------:R-:W2:Y:S02]  /*0260*/  LDG.E R17, desc[UR6][R14.64+0x8] ;  /* 0x000008060e117981 */ /* 0x000ea4000c1e1900 */
[----:B---3--:R-:W-:-:S13]  /*0270*/  FSETP.GEU.AND P1, PT, R21, R0, PT ;  /* 0x000000001500720b */ /* 0x008fda0003f2e000 */
[----:B------:R-:W3:Y:S02]  /*0280*/  @!P1 LDG.E R20, desc[UR6][R18.64+0x4] ;  /* 0x0000040612149981 */ /* 0x000ee4000c1e1900 */
[----:B---3--:R-:W-:-:S04]  /*0290*/  @!P1 ISETP.NE.AND P2, PT, R20, 0x1, PT ;  /* 0x000000011400980c */ /* 0x008fc80003f45270 */
[----:B------:R-:W-:-:S04]  /*02a0*/  @!P1 FSEL R0, R0, R21, !P2 ;  /* 0x0000001500009208 */ /* 0x000fc80005000000 */
[----:B--2---:R-:W-:-:S13]  /*02b0*/  FSETP.GEU.AND P2, PT, R17, R0, PT ;  /* 0x000000001100720b */ /* 0x004fda0003f4e000 */
[----:B------:R-:W2:Y:S01]  /*02c0*/  @!P2 LDG.E R21, desc[UR6][R18.64+0x8] ;  /* 0x000008061215a981 */ /* 0x000ea2000c1e1900 */
[----:B------:R-:W-:Y:S01]  /*02d0*/  VIADD R23, R13, 0x4 ;  /* 0x000000040d177836 */ /* 0x000fe20000000000 */
[----:B--2---:R-:W-:-:S04]  /*02e0*/  @!P2 ISETP.NE.AND P3, PT, R21, 0x1, PT ;  /* 0x000000011500a80c */ /* 0x004fc80003f65270 */
[----:B------:R-:W-:-:S04]  /*02f0*/  @!P2 FSEL R0, R0, R17, !P3 ;  /* 0x000000110000a208 */ /* 0x000fc80005800000 */
[----:B----4-:R-:W-:Y:S01]  /*0300*/  FSETP.GEU.AND P3, PT, R25, R0, PT ;  /* 0x000000001900720b */ /* 0x010fe20003f6e000 */
[----:B------:R-:W-:-:S05]  /*0310*/  IMAD.WIDE.U32 R16, R23, 0x4, R6 ;  /* 0x0000000417107825 */ /* 0x000fca00078e0006 */
[----:B------:R-:W2:Y:S07]  /*0320*/  LDG.E R27, desc[UR6][R16.64] ;  /* 0x00000006101b7981 */ /* 0x000eae000c1e1900 */
[----:B------:R-:W3:Y:S01]  /*0330*/  @!P3 LDG.E R24, desc[UR6][R18.64+0xc] ;  /* 0x00000c061218b981 */ /* 0x000ee2000c1e1900 */
[----:B------:R-:W-:Y:S01]  /*0340*/  IMAD.WIDE.U32 R14, R23, 0x4, R8 ;  /* 0x00000004170e7825 */ /* 0x000fe200078e0008 */
[----:B------:R-:W-:Y:S02]  /*0350*/  @!P6 SEL R10, R10, R13, !P5 ;  /* 0x0000000d0a0ae207 */ /* 0x000fe40006800000 */
[----:B------:R-:W4:Y:S01]  /*0360*/  LDG.E R19, desc[UR6][R16.64+0x8] ;  /* 0x0000080610137981 */ /* 0x000f22000c1e1900 */
[----:B---3--:R-:W-:-:S04]  /*0370*/  @!P3 ISETP.NE.AND P4, PT, R24, 0x1, PT ;  /* 0x000000011800b80c */ /* 0x008fc80003f85270 */
[----:B------:R-:W-:Y:S02]  /*0380*/  @!P3 FSEL R0, R0, R25, !P4 ;  /* 0x000000190000b208 */ /* 0x000fe40006000000 */
[----:B------:R-:W3:Y:S02]  /*0390*/  LDG.E R25, desc[UR6][R16.64+0x4] ;  /* 0x0000040610197981 */ /* 0x000ee4000c1e1900 */
[----:B--2---:R-:W-:-:S13]  /*03a0*/  FSETP.GEU.AND P4, PT, R27, R0, PT ;  /* 0x000000001b00720b */ /* 0x004fda0003f8e000 */
[----:B------:R-:W2:Y:S01]  /*03b0*/  @!P4 LDG.E R22, desc[UR6][R14.64] ;  /* 0x000000060e16c981 */ /* 0x000ea2000c1e1900 */
[----:B------:R-:W-:-:S13]  /*03c0*/  ISETP.NE.AND P6, PT, R20, 0x1, !P1 ;  /* 0x000000011400780c */ /* 0x000fda0004fc5270 */
[----:B------:R-:W-:Y:S01]  /*03d0*/  @P6 VIADD R10, R13, 0x1 ;  /* 0x000000010d0a6836 */ /* 0x000fe20000000000 */
[----:B--2---:R-:W-:-:S04]  /*03e0*/  @!P4 ISETP.NE.AND P5, PT, R22, 0x1, PT ;  /* 0x000000011600c80c */ /* 0x004fc80003fa5270 */
[----:B------:R-:W-:-:S04]  /*03f0*/  @!P4 FSEL R0, R0, R27, !P5 ;  /* 0x0000001b0000c208 */ /* 0x000fc80006800000 */
[----:B---3--:R-:W-:-:S13]  /*0400*/  FSETP.GEU.AND P6, PT, R25, R0, PT ;  /* 0x000000001900720b */ /* 0x008fda0003fce000 */
[----:B------:R-:W2:Y:S01]  /*0410*/  @!P6 LDG.E R20, desc[UR6][R14.64+0x4] ;  /* 0x000004060e14e981 */ /* 0x000ea2000c1e1900 */
[----:B------:R-:W-:-:S13]  /*0420*/  ISETP.NE.AND P1, PT, R21, 0x1, !P2 ;  /* 0x000000011500780c */ /* 0x000fda0005725270 */
[----:B------:R-:W-:Y:S01]  /*0430*/  @P1 VIADD R10, R13, 0x2 ;  /* 0x000000020d0a1836 */ /* 0x000fe20000000000 */
[----:B--2---:R-:W-:-:S04]  /*0440*/  @!P6 ISETP.NE.AND P1, PT, R20, 0x1, PT ;  /* 0x000000011400e80c */ /* 0x004fc80003f25270 */
[----:B------:R-:W-:Y:S02]  /*0450*/  @!P6 FSEL R0, R0, R25, !P1 ;  /* 0x000000190000e208 */ /* 0x000fe40004800000 */
[----:B------:R-:W2:Y:S02]  /*0460*/  LDG.E R25, desc[UR6][R16.64+0xc] ;  /* 0x00000c0610197981 */ /* 0x000ea4000c1e1900 */
[----:B----4-:R-:W-:-:S13]  /*0470*/  FSETP.GEU.AND P1, PT, R19, R0, PT ;  /* 0x000000001300720b */ /* 0x010fda0003f2e000 */
[----:B------:R-:W3:Y:S01]  /*0480*/  @!P1 LDG.E R22, desc[UR6][R14.64+0x8] ;  /* 0x000008060e169981 */ /* 0x000ee2000c1e1900 */
[----:B------:R-:W-:-:S13]  /*0490*/  ISETP.NE.AND P2, PT, R24, 0x1, !P3 ;  /* 0x000000011800780c */ /* 0x000fda0005f45270 */
[C---:B------:R-:W-:Y:S02]  /*04a0*/  @P2 VIADD R10, R13.reuse, 0x3 ;  /* 0x000000030d0a2836 */ /* 0x040fe40000000000 */
[----:B------:R-:W-:Y:S01]  /*04b0*/  VIADD R21, R13, 0x8 ;  /* 0x000000080d157836 */ /* 0x000fe20000000000 */
[----:B---3--:R-:W-:-:S04]  /*04c0*/  @!P1 ISETP.NE.AND P2, PT, R22, 0x1, PT ;  /* 0x000000011600980c */ /* 0x008fc80003f45270 */
[----:B------:R-:W-:-:S04]  /*04d0*/  @!P1 FSEL R0, R0, R19, !P2 ;  /* 0x0000001300009208 */ /* 0x000fc80005000000 */
[----:B--2---:R-:W-:Y:S01]  /*04e0*/  FSETP.GEU.AND P2, PT, R25, R0, PT ;  /* 0x000000001900720b */ /* 0x004fe20003f4e000 */
[----:B------:R-:W-:-:S05]  /*04f0*/  IMAD.WIDE.U32 R18, R21, 0x4, R6 ;  /* 0x0000000415127825 */ /* 0x000fca00078e0006 */
[----:B------:R-:W2:Y:S01]  /*0500*/  LDG.E R27, desc[UR6][R18.64] ;  /* 0x00000006121b7981 */ /* 0x000ea2000c1e1900 */
[----:B------:R-:W-:-:S03]  /*0510*/  IMAD.WIDE.U32 R16, R21, 0x4, R8 ;  /* 0x0000000415107825 */ /* 0x000fc600078e0008 */
[----:B------:R-:W3:Y:S04]  /*0520*/  LDG.E R29, desc[UR6][R18.64+0x4] ;  /* 0x00000406121d7981 */ /* 0x000ee8000c1e1900 */
[----:B------:R-:W4:Y:S01]  /*0530*/  @!P2 LDG.E R24, desc[UR6][R14.64+0xc] ;  /* 0x00000c060e18a981 */ /* 0x000f22000c1e1900 */
[----:B------:R-:W-:-:S03]  /*0540*/  @!P4 SEL R10, R10, R23, !P5 ;  /* 0x000000170a0ac207 */ /* 0x000fc60006800000 */
[----:B------:R-:W5:Y:S01]  /*0550*/  LDG.E R15, desc[UR6][R18.64+0x8] ;  /* 0x00000806120f7981 */ /* 0x000f62000c1e1900 */
[----:B----4-:R-:W-:-:S04]  /*0560*/  @!P2 ISETP.NE.AND P3, PT, R24, 0x1, PT ;  /* 0x000000011800a80c */ /* 0x010fc80003f65270 */
[----:B------:R-:W-:-:S04]  /*0570*/  @!P2 FSEL R0, R0, R25, !P3 ;  /* 0x000000190000a208 */ /* 0x000fc80005800000 */
[----:B--2---:R-:W-:-:S13]  /*0580*/  FSETP.GEU.AND P3, PT, R27, R0, PT ;  /* 0x000000001b00720b */ /* 0x004fda0003f6e000 */
[----:B------:R-:W2:Y:S01]  /*0590*/  @!P3 LDG.E R25, desc[UR6][R16.64] ;  /* 0x000000061019b981 */ /* 0x000ea2000c1e1900 */
[----:B------:R-:W-:-:S13]  /*05a0*/  ISETP.NE.AND P5, PT, R20, 0x1, !P6 ;  /* 0x000000011400780c */ /* 0x000fda00077a5270 */
[----:B------:R-:W-:Y:S01]  /*05b0*/  @P5 VIADD R10, R13, 0x5 ;  /* 0x000000050d0a5836 */ /* 0x000fe20000000000 */
[----:B--2---:R-:W-:Y:S02]  /*05c0*/  @!P3 ISETP.NE.AND P4, PT, R25, 0x1, PT ;  /* 0x000000011900b80c */ /* 0x004fe40003f85270 */
[----:B------:R-:W-:Y:S01]  /*05d0*/  ISETP.NE.AND P6, PT, R22, 0x1, !P1 ;  /* 0x000000011600780c */ /* 0x000fe20004fc5270 */
[----:B------:R-:W2:Y:S01]  /*05e0*/  LDG.E R25, desc[UR6][R18.64+0xc] ;  /* 0x00000c0612197981 */ /* 0x000ea2000c1e1900 */
[----:B------:R-:W-:-:S04]  /*05f0*/  @!P3 FSEL R0, R0, R27, !P4 ;  /* 0x0000001b0000b208 */ /* 0x000fc80006000000 */
[----:B---3--:R-:W-:-:S13]  /*0600*/  FSETP.GEU.AND P5, PT, R29, R0, PT ;  /* 0x000000001d00720b */ /* 0x008fda0003fae000 */
[----:B------:R-:W3:Y:S01]  /*0610*/  @!P5 LDG.E R20, desc[UR6][R16.64+0x4] ;  /* 0x000004061014d981 */ /* 0x000ee2000c1e1900 */
[----:B------:R-:W-:Y:S01]  /*0620*/  @P6 VIADD R10, R13, 0x6 ;  /* 0x000000060d0a6836 */ /* 0x000fe20000000000 */
[----:B---3--:R-:W-:-:S04]  /*0630*/  @!P5 ISETP.NE.AND P6, PT, R20, 0x1, PT ;  /* 0x000000011400d80c */ /* 0x008fc80003fc5270 */
[----:B------:R-:W-:-:S04]  /*0640*/  @!P5 FSEL R0, R0, R29, !P6 ;  /* 0x0000001d0000d208 */ /* 0x000fc80007000000 */
[----:B-----5:R-:W-:-:S13]  /*0650*/  FSETP.GEU.AND P6, PT, R15, R0, PT ;  /* 0x000000000f00720b */ /* 0x020fda0003fce000 */
        /* <DEDUP_REMOVED lines=11> */
[----:B------:R-:W4:Y:S02]  /*0710*/  @!P1 LDG.E R24, desc[UR6][R16.64+0xc] ;  /* 0x00000c0610189981 */ /* 0x000f24000c1e1900 */
[----:B----4-:R-:W-:-:S04]  /*0720*/  @!P1 ISETP.NE.AND P2, PT, R24, 0x1, PT ;  /* 0x000000011800980c */ /* 0x010fc80003f45270 */
[----:B------:R-:W-:-:S04]  /*0730*/  @!P1 FSEL R0, R0, R25, !P2 ;  /* 0x0000001900009208 */ /* 0x000fc80005000000 */
[----:B--2---:R-:W-:-:S13]  /*0740*/  FSETP.GEU.AND P2, PT, R27, R0, PT ;  /* 0x000000001b00720b */ /* 0x004fda0003f4e000 */
[----:B------:R-:W2:Y:S01]  /*0750*/  @!P2 LDG.E R25, desc[UR6][R18.64] ;  /* 0x000000061219a981 */ /* 0x000ea2000c1e1900 */
[----:B------:R-:W-:Y:S02]  /*0760*/  @!P3 SEL R10, R10, R21, !P4 ;  /* 0x000000150a0ab207 */ /* 0x000fe40006000000 */
[----:B------:R-:W-:Y:S01]  /*0770*/  ISETP.NE.AND P3, PT, R20, 0x1, !P5 ;  /* 0x000000011400780c */ /* 0x000fe20006f65270 */
[----:B------:R-:W4:-:S12]  /*0780*/  LDG.E R21, desc[UR6][R14.64+0x8] ;  /* 0x000008060e157981 */ /* 0x000f18000c1e1900 */
        /* <DEDUP_REMOVED lines=10> */
[----:B----4-:R-:W-:-:S13]  /*0830*/  FSETP.GEU.AND P5, PT, R21, R0, PT ;  /* 0x000000001500720b */ /* 0x010fda0003fae000 */
[----:B------:R-:W3:Y:S01]  /*0840*/  @!P5 LDG.E R17, desc[UR6][R18.64+0x8] ;  /* 0x000008061211d981 */ /* 0x000ee2000c1e1900 */
[----:B------:R-:W-:-:S13]  /*0850*/  ISETP.NE.AND P6, PT, R24, 0x1, !P1 ;  /* 0x000000011800780c */ /* 0x000fda0004fc5270 */
[----:B------:R-:W-:Y:S01]  /*0860*/  @P6 VIADD R10, R13, 0xb ;  /* 0x0000000b0d0a6836 */ /* 0x000fe20000000000 */
[----:B---3--:R-:W-:-:S04]  /*0870*/  @!P5 ISETP.NE.AND P6, PT, R17, 0x1, PT ;  /* 0x000000011100d80c */ /* 0x008fc80003fc5270 */
[----:B------:R-:W-:-:S04]  /*0880*/  @!P5 FSEL R0, R0, R21, !P6 ;  /* 0x000000150000d208 */ /* 0x000fc80007000000 */
[----:B--2---:R-:W-:-:S13]  /*0890*/  FSETP.GEU.AND P6, PT, R25, R0, PT ;  /* 0x000000001900720b */ /* 0x004fda0003fce000 */
[----:B------:R-:W2:Y:S01]  /*08a0*/  @!P6 LDG.E R20, desc[UR6][R18.64+0xc] ;  /* 0x00000c061214e981 */ /* 0x000ea2000c1e1900 */
[----:B------:R-:W-:Y:S02]  /*08b0*/  ISETP.NE.AND P1, PT, R16, 0x1, !P3 ;  /* 0x000000011000780c */ /* 0x000fe40005f25270 */
[----:B------:R-:W-:Y:S02]  /*08c0*/  @!P2 SEL R10, R10, R23, !P4 ;  /* 0x000000170a0aa207 */ /* 0x000fe40006000000 */
[----:B------:R-:W-:-:S09]  /*08d0*/  ISETP.NE.AND P2, PT, R17, 0x1, !P5 ;  /* 0x000000011100780c */ /* 0x000fd20006f45270 */
[----:B------:R-:W-:-:S04]  /*08e0*/  @P1 VIADD R10, R13, 0xd ;  /* 0x0000000d0d0a1836 */ /* 0x000fc80000000000 */
[----:B------:R-:W-:Y:S01]  /*08f0*/  @P2 VIADD R10, R13, 0xe ;  /* 0x0000000e0d0a2836 */ /* 0x000fe20000000000 */
[----:B--2---:R-:W-:-:S13]  /*0900*/  ISETP.NE.AND P1, PT, R20, 0x1, !P6 ;  /* 0x000000011400780c */ /* 0x004fda0007725270 */
[C---:B------:R-:W-:Y:S02]  /*0910*/  @P1 VIADD R10, R13.reuse, 0xf ;  /* 0x0000000f0d0a1836 */ /* 0x040fe40000000000 */
[----:B------:R-:W-:-:S05]  /*0920*/  VIADD R13, R13, 0x10 ;  /* 0x000000100d0d7836 */ /* 0x000fca0000000000 */
[----:B------:R-:W-:Y:S02]  /*0930*/  ISETP.GE.AND P2, PT, R13, R12, PT ;  /* 0x0000000c0d00720c */ /* 0x000fe40003f46270 */
[----:B------:R-:W-:-:S04]  /*0940*/  @!P6 ISETP.NE.AND P1, PT, R20, 0x1, PT ;  /* 0x000000011400e80c */ /* 0x000fc80003f25270 */
[----:B------:R-:W-:-:S07]  /*0950*/  @!P6 FSEL R0, R0, R25, !P1 ;  /* 0x000000190000e208 */ /* 0x000fce0004800000 */
[----:B------:R-:W-:Y:S05]  /*0960*/  @!P2 BRA `(.L_x_5) ;  /* 0xfffffff80018a947 */ /* 0x000fea000383ffff */
.L_x_4:
[----:B------:R-:W-:-:S05]  /*0970*/  IMAD.IADD R6, R11, 0x1, -R13 ;  /* 0x000000010b067824 */ /* 0x000fca00078e0a0d */
[----:B------:R-:W-:-:S13]  /*0980*/  ISETP.GT.AND P1, PT, R6, 0x4, PT ;  /* 0x000000040600780c */ /* 0x000fda0003f24270 */
[----:B------:R-:W-:Y:S05]  /*0990*/  @!P1 BRA `(.L_x_6) ;  /* 0x0000000000fc9947 */ /* 0x000fea0003800000 */
[----:B------:R-:W2:Y:S08]  /*09a0*/  LDC.64 R8, c[0x0][0x380] ;  /* 0x0000e000ff087b82 */ /* 0x000eb00000000a00 */
[----:B------:R-:W3:Y:S01]  /*09b0*/  LDC.64 R6, c[0x0][0x388] ;  /* 0x0000e200ff067b82 */ /* 0x000ee20000000a00 */
[----:B--2---:R-:W-:-:S05]  /*09c0*/  IMAD.WIDE.U32 R16, R13, 0x4, R8 ;  /* 0x000000040d107825 */ /* 0x004fca00078e0008 */
[----:B------:R-:W2:Y:S01]  /*09d0*/  LDG.E R19, desc[UR6][R16.64] ;  /* 0x0000000610137981 */ /* 0x000ea2000c1e1900 */
[----:B---3--:R-:W-:-:S03]  /*09e0*/  IMAD.WIDE.U32 R14, R13, 0x4, R6 ;  /* 0x000000040d0e7825 */ /* 0x008fc600078e0006 */
[----:B------:R-:W3:Y:S01]  /*09f0*/  LDG.E R21, desc[UR6][R16.64+0x4] ;  /* 0x0000040610157981 */ /* 0x000ee2000c1e1900 */
        /* <DEDUP_REMOVED lines=8> */
[----:B------:R-:W-:Y:S02]  /*0a80*/  @!P1 FSEL R0, R0, R21, !P0 ;  /* 0x0000001500009208 */ /* 0x000fe40004000000 */
[----:B------:R-:W3:Y:S02]  /*0a90*/  LDG.E R21, desc[UR6][R16.64+0xc] ;  /* 0x00000c0610157981 */ /* 0x000ee4000c1e1900 */
[----:B--2---:R-:W-:-:S13]  /*0aa0*/  FSETP.GEU.AND P0, PT, R19, R0, PT ;  /* 0x000000001300720b */ /* 0x004fda0003f0e000 */
[----:B------:R-:W2:Y:S02]  /*0ab0*/  @!P0 LDG.E R12, desc[UR6][R14.64+0x8] ;  /* 0x000008060e0c8981 */ /* 0x000ea4000c1e1900 */
[----:B--2---:R-:W-:-:S04]  /*0ac0*/  @!P0 ISETP.NE.AND P2, PT, R12, 0x1, PT ;  /* 0x000000010c00880c */ /* 0x004fc80003f45270 */
[----:B------:R-:W-:-:S04]  /*0ad0*/  @!P0 FSEL R0, R0, R19, !P2 ;  /* 0x0000001300008208 */ /* 0x000fc80005000000 */
[----:B---3--:R-:W-:Y:S01]  /*0ae0*/  FSETP.GEU.AND P2, PT, R21, R0, PT ;  /* 0x000000001500720b */ /* 0x008fe20003f4e000 */
[----:B------:R-:W-:-:S04]  /*0af0*/  VIADD R19, R13, 0x4 ;  /* 0x000000040d137836 */ /* 0x000fc80000000000 */
[----:B------:R-:W-:-:S05]  /*0b00*/  IMAD.WIDE.U32 R8, R19, 0x4, R8 ;  /* 0x0000000413087825 */ /* 0x000fca00078e0008 */
[----:B------:R-:W2:Y:S04]  /*0b10*/  LDG.E R23, desc[UR6][R8.64] ;  /* 0x0000000608177981 */ /* 0x000ea8000c1e1900 */
[----:B------:R-:W3:Y:S01]  /*0b20*/  @!P2 LDG.E R20, desc[UR6][R14.64+0xc] ;  /* 0x00000c060e14a981 */ /* 0x000ee2000c1e1900 */
[----:B------:R-:W-:-:S03]  /*0b30*/  IMAD.WIDE.U32 R6, R19, 0x4, R6 ;  /* 0x0000000413067825 */ /* 0x000fc600078e0006 */
[----:B------:R-:W4:Y:S01]  /*0b40*/  LDG.E R17, desc[UR6][R8.64+0x4] ;  /* 0x0000040608117981 */ /* 0x000f22000c1e1900 */
[----:B---3--:R-:W-:-:S04]  /*0b50*/  @!P2 ISETP.NE.AND P3, PT, R20, 0x1, PT ;  /* 0x000000011400a80c */ /* 0x008fc80003f65270 */
[----:B------:R-:W-:Y:S02]  /*0b60*/  @!P2 FSEL R0, R0, R21, !P3 ;  /* 0x000000150000a208 */ /* 0x000fe40005800000 */
[----:B------:R-:W-:Y:S01]  /*0b70*/  @!P5 SEL R10, R10, R13, !P6 ;  /* 0x0000000d0a0ad207 */ /* 0x000fe20007000000 */
[----:B------:R-:W3:Y:S01]  /*0b80*/  LDG.E R21, desc[UR6][R8.64+0x8] ;  /* 0x0000080608157981 */ /* 0x000ee2000c1e1900 */
[----:B--2---:R-:W-:-:S13]  /*0b90*/  FSETP.GEU.AND P3, PT, R23, R0, PT ;  /* 0x000000001700720b */ /* 0x004fda0003f6e000 */
[----:B------:R-:W2:Y:S02]  /*0ba0*/  @!P3 LDG.E R16, desc[UR6][R6.64] ;  /* 0x000000060610b981 */ /* 0x000ea4000c1e1900 */
[----:B--2---:R-:W-:-:S04]  /*0bb0*/  @!P3 ISETP.NE.AND P4, PT, R16, 0x1, PT ;  /* 0x000000011000b80c */ /* 0x004fc80003f85270 */
[----:B------:R-:W-:-:S04]  /*0bc0*/  @!P3 FSEL R0, R0, R23, !P4 ;  /* 0x000000170000b208 */ /* 0x000fc80006000000 */
[----:B----4-:R-:W-:-:S13]  /*0bd0*/  FSETP.GEU.AND P5, PT, R17, R0, PT ;  /* 0x000000001100720b */ /* 0x010fda0003fae000 */
[----:B------:R-:W2:Y:S01]  /*0be0*/  @!P5 LDG.E R14, desc[UR6][R6.64+0x4] ;  /* 0x00000406060ed981 */ /* 0x000ea2000c1e1900 */
[----:B------:R-:W-:-:S13]  /*0bf0*/  ISETP.NE.AND P6, PT, R18, 0x1, !P1 ;  /* 0x000000011200780c */ /* 0x000fda0004fc5270 */
[----:B------:R-:W-:Y:S01]  /*0c00*/  @P6 VIADD R10, R13, 0x1 ;  /* 0x000000010d0a6836 */ /* 0x000fe20000000000 */
[----:B--2---:R-:W-:-:S04]  /*0c10*/  @!P5 ISETP.NE.AND P6, PT, R14, 0x1, PT ;  /* 0x000000010e00d80c */ /* 0x004fc80003fc5270 */
[----:B------:R-:W-:Y:S02]  /*0c20*/  @!P5 FSEL R0, R0, R17, !P6 ;  /* 0x000000110000d208 */ /* 0x000fe40007000000 */
[----:B------:R-:W2:Y:S02]  /*0c30*/  LDG.E R17, desc[UR6][R8.64+0xc] ;  /* 0x00000c0608117981 */ /* 0x000ea4000c1e1900 */
[----:B---3--:R-:W-:-:S13]  /*0c40*/  FSETP.GEU.AND P6, PT, R21, R0, PT ;  /* 0x000000001500720b */ /* 0x008fda0003fce000 */
        /* <DEDUP_REMOVED lines=8> */
[----:B------:R-:W-:-:S11]  /*0cd0*/  ISETP.NE.AND P2, PT, R15, 0x1, !P6 ;  /* 0x000000010f00780c */ /* 0x000fd60007745270 */
[----:B------:R-:W-:Y:S01]  /*0ce0*/  @P0 VIADD R10, R13, 0x3 ;  /* 0x000000030d0a0836 */ /* 0x000fe20000000000 */
[----:B------:R-:W-:-:S04]  /*0cf0*/  ISETP.NE.AND P0, PT, R14, 0x1, !P5 ;  /* 0x000000010e00780c */ /* 0x000fc80006f05270 */
[----:B------:R-:W-:Y:S01]  /*0d00*/  @!P3 SEL R10, R10, R19, !P4 ;  /* 0x000000130a0ab207 */ /* 0x000fe20006000000 */
[----:B------:R-:W-:-:S08]  /*0d10*/  VIADD R13, R19, 0x4 ;  /* 0x00000004130d7836 */ /* 0x000fd00000000000 */
[C---:B------:R-:W-:Y:S02]  /*0d20*/  @P0 VIADD R10, R19.reuse, 0x1 ;  /* 0x00000001130a0836 */ /* 0x040fe40000000000 */
[----:B------:R-:W-:Y:S01]  /*0d30*/  @P2 VIADD R10, R19, 0x2 ;  /* 0x00000002130a2836 */ /* 0x000fe20000000000 */
[----:B------:R-:W-:Y:S02]  /*0d40*/  PLOP3.LUT P0, PT, PT, PT, PT, 0x8, 0x80 ;  /* 0x000000000080781c */ /* 0x000fe40003f0e170 */
[C---:B--2---:R-:W-:Y:S02]  /*0d50*/  ISETP.NE.AND P3, PT, R12.reuse, 0x1, !P1 ;  /* 0x000000010c00780c */ /* 0x044fe40004f65270 */
[----:B------:R-:W-:-:S04]  /*0d60*/  @!P1 ISETP.NE.AND P2, PT, R12, 0x1, PT ;  /* 0x000000010c00980c */ /* 0x000fc80003f45270 */
[----:B------:R-:W-:-:S07]  /*0d70*/  @!P1 FSEL R0, R0, R17, !P2 ;  /* 0x0000001100009208 */ /* 0x000fce0005000000 */
[----:B------:R-:W-:-:S07]  /*0d80*/  @P3 VIADD R10, R19, 0x3 ;  /* 0x00000003130a3836 */ /* 0x000fce0000000000 */
.L_x_6:
[----:B------:R-:W-:-:S13]  /*0d90*/  ISETP.NE.OR P0, PT, R13, R11, P0 ;  /* 0x0000000b0d00720c */ /* 0x000fda0000705670 */
[----:B------:R-:W-:Y:S05]  /*0da0*/  @!P0 BRA `(.L_x_2) ;  /* 0x0000000000808947 */ /* 0x000fea0003800000 */
.L_x_3:
[----:B0-----:R-:W-:-:S05]  /*0db0*/  IMAD.WIDE.U32 R8, R13, 0x4, R2 ;  /* 0x000000040d087825 */ /* 0x001fca00078e0002 */
[----:B------:R-:W2:Y:S01]  /*0dc0*/  LDG.E R15, desc[UR6][R8.64] ;  /* 0x00000006080f7981 */ /* 0x000ea2000c1e1900 */
[----:B-1----:R-:W-:-:S03]  /*0dd0*/  IMAD.WIDE.U32 R6, R13, 0x4, R4 ;  /* 0x000000040d067825 */ /* 0x002fc600078e0004 */
        /* <DEDUP_REMOVED lines=15> */
[----:B---3--:R-:W-:-:S13]  /*0ed0*/  FSETP.GEU.AND P3, PT, R17, R0, PT ;  /* 0x000000001100720b */ /* 0x008fda0003f6e000 */
[----:B------:R-:W2:Y:S01]  /*0ee0*/  @!P3 LDG.E R15, desc[UR6][R6.64+0xc] ;  /* 0x00000c06060fb981 */ /* 0x000ea2000c1e1900 */
[----:B------:R-:W-:Y:S02]  /*0ef0*/  ISETP.NE.AND P6, PT, R12, 0x1, !P1 ;  /* 0x000000010c00780c */ /* 0x000fe40004fc5270 */
[----:B------:R-:W-:Y:S02]  /*0f00*/  ISETP.NE.AND P5, PT, R14, 0x1, !P4 ;  /* 0x000000010e00780c */ /* 0x000fe400067a5270 */
[----:B------:R-:W-:-:S09]  /*0f10*/  @!P2 SEL R10, R10, R13, !P0 ;  /* 0x0000000d0a0aa207 */ /* 0x000fd20004000000 */
[C---:B------:R-:W-:Y:S02]  /*0f20*/  @P6 VIADD R10, R13.reuse, 0x1 ;  /* 0x000000010d0a6836 */ /* 0x040fe40000000000 */
[----:B------:R-:W-:Y:S01]  /*0f30*/  @P5 VIADD R10, R13, 0x2 ;  /* 0x000000020d0a5836 */ /* 0x000fe20000000000 */
[----:B--2---:R-:W-:-:S13]  /*0f40*/  ISETP.NE.AND P0, PT, R15, 0x1, !P3 ;  /* 0x000000010f00780c */ /* 0x004fda0005f05270 */
[C---:B------:R-:W-:Y:S02]  /*0f50*/  @P0 VIADD R10, R13.reuse, 0x3 ;  /* 0x000000030d0a0836 */ /* 0x040fe40000000000 */
[----:B------:R-:W-:-:S05]  /*0f60*/  VIADD R13, R13, 0x4 ;  /* 0x000000040d0d7836 */ /* 0x000fca0000000000 */
[----:B------:R-:W-:Y:S02]  /*0f70*/  ISETP.NE.AND P1, PT, R13, R11, PT ;  /* 0x0000000b0d00720c */ /* 0x000fe40003f25270 */
[----:B------:R-:W-:-:S04]  /*0f80*/  @!P3 ISETP.NE.AND P0, PT, R15, 0x1, PT ;  /* 0x000000010f00b80c */ /* 0x000fc80003f05270 */
[----:B------:R-:W-:-:S07]  /*0f90*/  @!P3 FSEL R0, R0, R17, !P0 ;  /* 0x000000110000b208 */ /* 0x000fce0004000000 */
[----:B------:R-:W-:Y:S05]  /*0fa0*/  @P1 BRA `(.L_x_3) ;  /* 0xfffffffc00801947 */ /* 0x000fea000383ffff */
.L_x_2:
[----:B------:R-:W-:-:S09]  /*0fb0*/  UISETP.NE.AND UP0, UPT, UR4, URZ, UPT ;  /* 0x000000ff0400728c */ /* 0x000fd2000bf05270 */
[----:B------:R-:W-:Y:S05]  /*0fc0*/  BRA.U !UP0, `(.L_x_1) ;  /* 0x0000000108687547 */ /* 0x000fea000b800000 */
[----:B0-----:R-:W0:Y:S01]  /*0fd0*/  LDC.64 R2, c[0x0][0x388] ;  /* 0x0000e200ff027b82 */ /* 0x001e220000000a00 */
[----:B------:R-:W-:-:S07]  /*0fe0*/  UIADD3 UR4, UPT, UPT, -UR4, URZ, URZ ;  /* 0x000000ff04047290 */ /* 0x000fce000fffe1ff */
[----:B-1----:R-:W1:Y:S01]  /*0ff0*/  LDC.64 R4, c[0x0][0x380] ;  /* 0x0000e000ff047b82 */ /* 0x002e620000000a00 */
[----:B0-----:R-:W-:-:S04]  /*1000*/  IMAD.WIDE.U32 R2, R11, 0x4, R2 ;  /* 0x000000040b027825 */ /* 0x001fc800078e0002 */
[----:B------:R-:W-:Y:S02]  /*1010*/  IMAD.MOV.U32 R7, RZ, RZ, R2 ;  /* 0x000000ffff077224 */ /* 0x000fe400078e0002 */
[----:B------:R-:W-:Y:S02]  /*1020*/  IMAD.MOV.U32 R8, RZ, RZ, R3 ;  /* 0x000000ffff087224 */ /* 0x000fe400078e0003 */
[----:B-1----:R-:W-:-:S04]  /*1030*/  IMAD.WIDE.U32 R4, R11, 0x4, R4 ;  /* 0x000000040b047825 */ /* 0x002fc800078e0004 */
[----:B------:R-:W-:-:S07]  /*1040*/  IMAD.MOV.U32 R6, RZ, RZ, R4 ;  /* 0x000000ffff067224 */ /* 0x000fce00078e0004 */
.L_x_7:
[----:B------:R-:W-:Y:S02]  /*1050*/  IMAD.MOV.U32 R2, RZ, RZ, R6 ;  /* 0x000000ffff027224 */ /* 0x000fe400078e0006 */
[----:B------:R-:W-:-:S05]  /*1060*/  IMAD.MOV.U32 R3, RZ, RZ, R5 ;  /* 0x000000ffff037224 */ /* 0x000fca00078e0005 */
[----:B------:R-:W2:Y:S02]  /*1070*/  LDG.E R9, desc[UR6][R2.64] ;  /* 0x0000000602097981 */ /* 0x000ea4000c1e1900 */
[----:B--2---:R-:W-:-:S13]  /*1080*/  FSETP.GEU.AND P0, PT, R9, R0, PT ;  /* 0x000000000900720b */ /* 0x004fda0003f0e000 */
[----:B------:R-:W-:Y:S02]  /*1090*/  @!P0 IMAD.MOV.U32 R2, RZ, RZ, R7 ;  /* 0x000000ffff028224 */ /* 0x000fe400078e0007 */
[----:B------:R-:W-:-:S05]  /*10a0*/  @!P0 IMAD.MOV.U32 R3, RZ, RZ, R8 ;  /* 0x000000ffff038224 */ /* 0x000fca00078e0008 */
[----:B------:R-:W2:Y:S01]  /*10b0*/  @!P0 LDG.E R4, desc[UR6][R2.64] ;  /* 0x0000000602048981 */ /* 0x000ea2000c1e1900 */
[----:B------:R-:W-:Y:S01]  /*10c0*/  UIADD3 UR4, UPT, UPT, UR4, 0x1, URZ ;  /* 0x0000000104047890 */ /* 0x000fe2000fffe0ff */
[----:B------:R-:W-:Y:S02]  /*10d0*/  IADD3 R6, P3, PT, R6, 0x4, RZ ;  /* 0x0000000406067810 */ /* 0x000fe40007f7e0ff */
[----:B------:R-:W-:Y:S01]  /*10e0*/  IADD3 R7, P2, PT, R7, 0x4, RZ ;  /* 0x0000000407077810 */ /* 0x000fe20007f5e0ff */
[----:B------:R-:W-:Y:S02]  /*10f0*/  UISETP.NE.AND UP0, UPT, UR4, URZ, UPT ;  /* 0x000000ff0400728c */ /* 0x000fe4000bf05270 */
[----:B------:R-:W-:Y:S02]  /*1100*/  IMAD.X R5, RZ, RZ, R5, P3 ;  /* 0x000000ffff057224 */ /* 0x000fe400018e0605 */
[----:B------:R-:W-:Y:S01]  /*1110*/  IMAD.X R8, RZ, RZ, R8, P2 ;  /* 0x000000ffff087224 */ /* 0x000fe200010e0608 */
[----:B--2---:R-:W-:-:S04]  /*1120*/  @!P0 ISETP.NE.AND P1, PT, R4, 0x1, PT ;  /* 0x000000010400880c */ /* 0x004fc80003f25270 */
[----:B------:R-:W-:Y:S01]  /*1130*/  @!P0 SEL R10, R10, R11, !P1 ;  /* 0x0000000b0a0a8207 */ /* 0x000fe20004800000 */
[----:B------:R-:W-:Y:S01]  /*1140*/  VIADD R11, R11, 0x1 ;  /* 0x000000010b0b7836 */ /* 0x000fe20000000000 */
[----:B------:R-:W-:Y:S01]  /*1150*/  @!P0 FSEL R0, R0, R9, !P1 ;  /* 0x0000000900008208 */ /* 0x000fe20004800000 */
[----:B------:R-:W-:Y:S06]  /*1160*/  BRA.U UP0, `(.L_x_7) ;  /* 0xfffffffd00b87547 */ /* 0x000fec000b83ffff */
.L_x_1:
[----:B-1----:R-:W1:Y:S01]  /*1170*/  LDC.64 R4, c[0x0][0x388] ;  /* 0x0000e200ff047b82 */ /* 0x002e620000000a00 */
[----:B------:R-:W-:-:S07]  /*1180*/  IMAD.MOV.U32 R7, RZ, RZ, 0x1 ;  /* 0x00000001ff077424 */ /* 0x000fce00078e00ff */
[----:B0-----:R-:W0:Y:S01]  /*1190*/  LDC.64 R2, c[0x0][0x390] ;  /* 0x0000e400ff027b82 */ /* 0x001e220000000a00 */
[----:B-1----:R-:W-:Y:S01]  /*11a0*/  IMAD.WIDE R4, R10, 0x4, R4 ;  /* 0x000000040a047825 */ /* 0x002fe200078e0204 */
[----:B0-----:R-:W-:Y:S04]  /*11b0*/  STG.E desc[UR6][R2.64], R10 ;  /* 0x0000000a02007986 */ /* 0x001fe8000c101906 */
[----:B------:R-:W-:Y:S01]  /*11c0*/  STG.E desc[UR6][R4.64], R7 ;  /* 0x0000000704007986 */ /* 0x000fe2000c101906 */
[----:B------:R-:W-:Y:S05]  /*11d0*/  EXIT ;  /* 0x000000000000794d */ /* 0x000fea0003800000 */
.L_x_8:
        /* <DEDUP_REMOVED lines=10> */
.L_x_10:


//--------------------- .nv.shared.reserved.0     --------------------------
	.section	.nv.shared.reserved.0,"aw",@nobits
	.weak		__nv_reservedSMEM_offset_0_alias
	.size		__nv_reservedSMEM_offset_0_alias, 0, 64
	.other		__nv_reservedSMEM_offset_0_alias,@"STO_CUDA_RESERVED_SHARED STV_DEFAULT"
__nv_reservedSMEM_offset_0_alias:
	.zero		0
	.zero		64


//--------------------- .nv.constant0._Z9cudaRelaxPfS_PiS0_S0_ --------------------------
	.section	.nv.constant0._Z9cudaRelaxPfS_PiS0_S0_,"a",@progbits
	.sectionflags	@""
	.align	4
.nv.constant0._Z9cudaRelaxPfS_PiS0_S0_:
	.zero		936


//--------------------- .nv.constant0._Z15closestNodeCUDAPfPiS0_i --------------------------
	.section	.nv.constant0._Z15closestNodeCUDAPfPiS0_i,"a",@progbits
	.sectionflags	@""
	.align	4
.nv.constant0._Z15closestNodeCUDAPfPiS0_i:
	.zero		924


//--------------------- SYMBOLS --------------------------

	.type		.nv.reservedSmem.offset0,@object
	.size		.nv.reservedSmem.offset0,0x4
